//
// Generated by NVIDIA NVVM Compiler
//
// Compiler Build ID: CL-36424714
// Cuda compilation tools, release 13.0, V13.0.88
// Based on NVVM 20.0.0
//

.version 9.0
.target sm_100
.address_size 64

	// .globl	_Z18Action_noImage_GPUPdS_S_dii
.extern .func  (.param .b32 func_retval0) vprintf
(
	.param .b64 vprintf_param_0,
	.param .b64 vprintf_param_1
)
;
.global .align 1 .b8 $str[14] = {101, 110, 100, 32, 111, 102, 32, 107, 101, 114, 110, 101, 108};

.visible .entry _Z18Action_noImage_GPUPdS_S_dii(
	.param .u64 .ptr .align 1 _Z18Action_noImage_GPUPdS_S_dii_param_0,
	.param .u64 .ptr .align 1 _Z18Action_noImage_GPUPdS_S_dii_param_1,
	.param .u64 .ptr .align 1 _Z18Action_noImage_GPUPdS_S_dii_param_2,
	.param .f64 _Z18Action_noImage_GPUPdS_S_dii_param_3,
	.param .u32 _Z18Action_noImage_GPUPdS_S_dii_param_4,
	.param .u32 _Z18Action_noImage_GPUPdS_S_dii_param_5
)
{
	.reg .pred 	%p<4>;
	.reg .b32 	%r<9>;
	.reg .b64 	%rd<13>;
	.reg .b64 	%fd<15>;

	ld.param.u64 	%rd4, [_Z18Action_noImage_GPUPdS_S_dii_param_0];
	ld.param.u64 	%rd2, [_Z18Action_noImage_GPUPdS_S_dii_param_1];
	ld.param.u64 	%rd3, [_Z18Action_noImage_GPUPdS_S_dii_param_2];
	ld.param.f64 	%fd2, [_Z18Action_noImage_GPUPdS_S_dii_param_3];
	ld.param.u32 	%r4, [_Z18Action_noImage_GPUPdS_S_dii_param_5];
	cvta.to.global.u64 	%rd5, %rd4;
	mov.u32 	%r1, %ctaid.x;
	mov.u32 	%r2, %tid.x;
	or.b32  	%r3, %r2, %r1;
	setp.ne.s32 	%p1, %r3, 0;
	mul.wide.u32 	%rd6, %r1, 8;
	add.s64 	%rd1, %rd5, %rd6;
	@%p1 bra 	$L__BB0_2;
	st.global.f64 	[%rd1], %fd2;
$L__BB0_2:
	cvta.to.global.u64 	%rd7, %rd2;
	bar.sync 	0;
	mad.lo.s32 	%r5, %r4, %r1, %r2;
	mul.lo.s32 	%r6, %r5, 3;
	ld.global.f64 	%fd3, [%rd7];
	cvta.to.global.u64 	%rd8, %rd3;
	mul.wide.s32 	%rd9, %r6, 8;
	add.s64 	%rd10, %rd8, %rd9;
	ld.global.f64 	%fd4, [%rd10];
	sub.f64 	%fd5, %fd3, %fd4;
	ld.global.f64 	%fd6, [%rd7+8];
	ld.global.f64 	%fd7, [%rd10+8];
	sub.f64 	%fd8, %fd6, %fd7;
	ld.global.f64 	%fd9, [%rd7+16];
	ld.global.f64 	%fd10, [%rd10+16];
	sub.f64 	%fd11, %fd9, %fd10;
	mul.f64 	%fd12, %fd8, %fd8;
	fma.rn.f64 	%fd13, %fd5, %fd5, %fd12;
	fma.rn.f64 	%fd1, %fd11, %fd11, %fd13;
	ld.global.f64 	%fd14, [%rd1];
	setp.geu.f64 	%p2, %fd1, %fd14;
	@%p2 bra 	$L__BB0_4;
	st.global.f64 	[%rd1], %fd1;
$L__BB0_4:
	setp.ne.s32 	%p3, %r3, 0;
	@%p3 bra 	$L__BB0_6;
	mov.u64 	%rd11, $str;
	cvta.global.u64 	%rd12, %rd11;
	{ // callseq 0, 0
	.param .b64 param0;
	st.param.b64 	[param0], %rd12;
	.param .b64 param1;
	st.param.b64 	[param1], 0;
	.param .b32 retval0;
	call.uni (retval0), 
	vprintf, 
	(
	param0, 
	param1
	);
	ld.param.b32 	%r7, [retval0];
	} // callseq 0
$L__BB0_6:
	ret;

}


// ===== COMPILED SASS (sm_100) =====

	.target	sm_100

	.elftype	@"ET_EXEC"


//--------------------- .note.nv.tkinfo           --------------------------
	.section	.note.nv.tkinfo,"",@"SHT_NOTE"
	.sectionflags	@"SHF_NOTE_NV_TKINFO"
	.tkinfo
        /*0018*/ 	.word	0x00000002
        /*0030*/ 	.string	""
        /*0030*/ 	.string	"ptxas"
        /*0030*/ 	.string	"Cuda compilation tools, release 13.0, V13.0.88"
        /*0030*/ 	.string	"Build cuda_13.0.r13.0/compiler.36424714_0"
        /*0030*/ 	.string	"-arch sm_100 -m 64 "



//--------------------- .note.nv.cuinfo           --------------------------
	.section	.note.nv.cuinfo,"",@"SHT_NOTE"
	.sectionflags	@"SHF_NOTE_NV_CUINFO"
        /*0018*/ 	.short	0x0002
        /*001a*/ 	.short	0x0064
        /*001c*/ 	.short	0x0082
	.zero		2


//--------------------- .nv.info                  --------------------------
	.section	.nv.info,"",@"SHT_CUDA_INFO"
	.align	4


	//----- nvinfo : EIATTR_REGCOUNT
	.align		4
        /*0000*/ 	.byte	0x04, 0x2f
        /*0002*/ 	.short	(.L_2 - .L_1)
	.align		4
.L_1:
        /*0004*/ 	.word	index@(_Z18Action_noImage_GPUPdS_S_dii)
        /*0008*/ 	.word	0x0000001a


	//----- nvinfo : EIATTR_FRAME_SIZE
	.align		4
.L_2:
        /*000c*/ 	.byte	0x04, 0x11
        /*000e*/ 	.short	(.L_4 - .L_3)
	.align		4
.L_3:
        /*0010*/ 	.word	index@(_Z18Action_noImage_GPUPdS_S_dii)
        /*0014*/ 	.word	0x00000000


	//----- nvinfo : EIATTR_MIN_STACK_SIZE
	.align		4
.L_4:
        /*0018*/ 	.byte	0x04, 0x12
        /*001a*/ 	.short	(.L_6 - .L_5)
	.align		4
.L_5:
        /*001c*/ 	.word	index@(_Z18Action_noImage_GPUPdS_S_dii)
        /*0020*/ 	.word	0x00000000
.L_6:


//--------------------- .nv.compat                --------------------------
	.section	.nv.compat,"",@"SHT_CUDA_COMPAT_INFO"
	.align	4
        /*0000*/ 	.byte	0x02, 0x09, 0x00, 0x00, 0x02, 0x02, 0x01, 0x00, 0x02, 0x05, 0x05, 0x00, 0x03, 0x07, 0x01, 0x01
        /*0010*/ 	.byte	0x02, 0x03, 0x00, 0x00, 0x02, 0x06, 0x01, 0x00, 0x04, 0x0b, 0x08, 0x00, 0x01, 0x00, 0x00, 0x00
        /*0020*/ 	.byte	0x00, 0x00, 0x00, 0x00


//--------------------- .nv.info._Z18Action_noImage_GPUPdS_S_dii --------------------------
	.section	.nv.info._Z18Action_noImage_GPUPdS_S_dii,"",@"SHT_CUDA_INFO"
	.sectionflags	@""
	.align	4


	//----- nvinfo : EIATTR_CUDA_API_VERSION
	.align		4
        /*0000*/ 	.byte	0x04, 0x37
        /*0002*/ 	.short	(.L_8 - .L_7)
.L_7:
        /*0004*/ 	.word	0x00000082


	//----- nvinfo : EIATTR_KPARAM_INFO
	.align		4
.L_8:
        /*0008*/ 	.byte	0x04, 0x17
        /*000a*/ 	.short	(.L_10 - .L_9)
.L_9:
        /*000c*/ 	.word	0x00000000
        /*0010*/ 	.short	0x0005
        /*0012*/ 	.short	0x0024
        /*0014*/ 	.byte	0x00, 0xf0, 0x11, 0x00


	//----- nvinfo : EIATTR_KPARAM_INFO
	.align		4
.L_10:
        /*0018*/ 	.byte	0x04, 0x17
        /*001a*/ 	.short	(.L_12 - .L_11)
.L_11:
        /*001c*/ 	.word	0x00000000
        /*0020*/ 	.short	0x0004
        /*0022*/ 	.short	0x0020
        /*0024*/ 	.byte	0x00, 0xf0, 0x11, 0x00


	//----- nvinfo : EIATTR_KPARAM_INFO
	.align		4
.L_12:
        /*0028*/ 	.byte	0x04, 0x17
        /*002a*/ 	.short	(.L_14 - .L_13)
.L_13:
        /*002c*/ 	.word	0x00000000
        /*0030*/ 	.short	0x0003
        /*0032*/ 	.short	0x0018
        /*0034*/ 	.byte	0x00, 0xf0, 0x21, 0x00


	//----- nvinfo : EIATTR_KPARAM_INFO
	.align		4
.L_14:
        /*0038*/ 	.byte	0x04, 0x17
        /*003a*/ 	.short	(.L_16 - .L_15)
.L_15:
        /*003c*/ 	.word	0x00000000
        /*0040*/ 	.short	0x0002
        /*0042*/ 	.short	0x0010
        /*0044*/ 	.byte	0x00, 0xf5, 0x21, 0x00


	//----- nvinfo : EIATTR_KPARAM_INFO
	.align		4
.L_16:
        /*0048*/ 	.byte	0x04, 0x17
        /*004a*/ 	.short	(.L_18 - .L_17)
.L_17:
        /*004c*/ 	.word	0x00000000
        /*0050*/ 	.short	0x0001
        /*0052*/ 	.short	0x0008
        /*0054*/ 	.byte	0x00, 0xf5, 0x21, 0x00


	//----- nvinfo : EIATTR_KPARAM_INFO
	.align		4
.L_18:
        /*0058*/ 	.byte	0x04, 0x17
        /*005a*/ 	.short	(.L_20 - .L_19)
.L_19:
        /*005c*/ 	.word	0x00000000
        /*0060*/ 	.short	0x0000
        /*0062*/ 	.short	0x0000
        /*0064*/ 	.byte	0x00, 0xf5, 0x21, 0x00


	//----- nvinfo : EIATTR_SPARSE_MMA_MASK
	.align		4
.L_20:
        /*0068*/ 	.byte	0x03, 0x50
        /*006a*/ 	.short	0x0000


	//----- nvinfo : EIATTR_MAXREG_COUNT
	.align		4
        /*006c*/ 	.byte	0x03, 0x1b
        /*006e*/ 	.short	0x00ff


	//----- nvinfo : EIATTR_NUM_BARRIERS
	.align		4
        /*0070*/ 	.byte	0x02, 0x4c
        /*0072*/ 	.byte	0x01
	.zero		1


	//----- nvinfo : EIATTR_EXTERNS
	.align		4
        /*0074*/ 	.byte	0x04, 0x0f
        /*0076*/ 	.short	(.L_22 - .L_21)


	//   ....[0]....
	.align		4
.L_21:
        /*0078*/ 	.word	index@(vprintf)


	//----- nvinfo : EIATTR_MERCURY_ISA_VERSION
	.align		4
.L_22:
        /*007c*/ 	.byte	0x03, 0x5f
        /*007e*/ 	.short	0x0101


	//----- nvinfo : EIATTR_VRC_CTA_INIT_COUNT
	.align		4
        /*0080*/ 	.byte	0x02, 0x4a
	.zero		1
	.zero		1


	//----- nvinfo : EIATTR_SYSCALL_OFFSETS
	.align		4
        /*0084*/ 	.byte	0x04, 0x46
        /*0086*/ 	.short	(.L_24 - .L_23)


	//   ....[0]....
.L_23:
        /*0088*/ 	.word	0x00000280


	//----- nvinfo : EIATTR_EXIT_INSTR_OFFSETS
	.align		4
.L_24:
        /*008c*/ 	.byte	0x04, 0x1c
        /*008e*/ 	.short	(.L_26 - .L_25)


	//   ....[0]....
.L_25:
        /*0090*/ 	.word	0x00000200


	//   ....[1]....
        /*0094*/ 	.word	0x00000290


	//----- nvinfo : EIATTR_CRS_STACK_SIZE
	.align		4
.L_26:
        /*0098*/ 	.byte	0x04, 0x1e
        /*009a*/ 	.short	(.L_28 - .L_27)
.L_27:
        /*009c*/ 	.word	0x00000000


	//----- nvinfo : EIATTR_CBANK_PARAM_SIZE
	.align		4
.L_28:
        /*00a0*/ 	.byte	0x03, 0x19
        /*00a2*/ 	.short	0x0028


	//----- nvinfo : EIATTR_PARAM_CBANK
	.align		4
        /*00a4*/ 	.byte	0x04, 0x0a
        /*00a6*/ 	.short	(.L_30 - .L_29)
	.align		4
.L_29:
        /*00a8*/ 	.word	index@(.nv.constant0._Z18Action_noImage_GPUPdS_S_dii)
        /*00ac*/ 	.short	0x0380
        /*00ae*/ 	.short	0x0028


	//----- nvinfo : EIATTR_SW_WAR
	.align		4
.L_30:
        /*00b0*/ 	.byte	0x04, 0x36
        /*00b2*/ 	.short	(.L_32 - .L_31)
.L_31:
        /*00b4*/ 	.word	0x00000008
.L_32:


//--------------------- .nv.callgraph             --------------------------
	.section	.nv.callgraph,"",@"SHT_CUDA_CALLGRAPH"
	.align	4
	.sectionentsize	8
	.align		4
        /*0000*/ 	.word	0x00000000
	.align		4
        /*0004*/ 	.word	0xffffffff
	.align		4
        /*0008*/ 	.word	index@(_Z18Action_noImage_GPUPdS_S_dii)
	.align		4
        /*000c*/ 	.word	index@(vprintf)
	.align		4
        /*0010*/ 	.word	0x00000000
	.align		4
        /*0014*/ 	.word	0xfffffffe
	.align		4
        /*0018*/ 	.word	0x00000000
	.align		4
        /*001c*/ 	.word	0xfffffffd
	.align		4
        /*0020*/ 	.word	0x00000000
	.align		4
        /*0024*/ 	.word	0xfffffffc


//--------------------- .nv.constant4             --------------------------
	.section	.nv.constant4,"a",@progbits
	.align	8
	.align		8
.nv.constant4:
        /*0000*/ 	.dword	vprintf
	.align		8
        /*0008*/ 	.dword	$str


//--------------------- .text._Z18Action_noImage_GPUPdS_S_dii --------------------------
	.section	.text._Z18Action_noImage_GPUPdS_S_dii,"ax",@progbits
	.align	128
        .global         _Z18Action_noImage_GPUPdS_S_dii
        .type           _Z18Action_noImage_GPUPdS_S_dii,@function
        .size           _Z18Action_noImage_GPUPdS_S_dii,(.L_x_2 - _Z18Action_noImage_GPUPdS_S_dii)
        .other          _Z18Action_noImage_GPUPdS_S_dii,@"STO_CUDA_ENTRY STV_DEFAULT"
_Z18Action_noImage_GPUPdS_S_dii:
.text._Z18Action_noImage_GPUPdS_S_dii:
[----:B------:R-:W0:Y:S01]  /*0000*/  LDC R1, c[0x0][0x37c] ;  /* 0x0000df00ff017b82 */ /* 0x000e220000000800 */
[----:B------:R-:W1:Y:S07]  /*0010*/  S2R R9, SR_CTAID.X ;  /* 0x0000000000097919 */ /* 0x000e6e0000002500 */
[----:B------:R-:W1:Y:S01]  /*0020*/  LDC.64 R2, c[0x0][0x380] ;  /* 0x0000e000ff027b82 */ /* 0x000e620000000a00 */
[----:B------:R-:W2:Y:S01]  /*0030*/  LDCU.64 UR4, c[0x0][0x358] ;  /* 0x00006b00ff0477ac */ /* 0x000ea20008000a00 */
[----:B------:R-:W3:Y:S01]  /*0040*/  S2R R4, SR_TID.X ;  /* 0x0000000000047919 */ /* 0x000ee20000002100 */
[----:B------:R-:W4:Y:S05]  /*0050*/  LDCU UR6, c[0x0][0x3a4] ;  /* 0x00007480ff0677ac */ /* 0x000f2a0008000800 */
[----:B------:R-:W5:Y:S08]  /*0060*/  LDC.64 R10, c[0x0][0x390] ;  /* 0x0000e400ff0a7b82 */ /* 0x000f700000000a00 */
[----:B------:R-:W0:Y:S01]  /*0070*/  LDC.64 R6, c[0x0][0x388] ;  /* 0x0000e200ff067b82 */ /* 0x000e220000000a00 */
[----:B-1----:R-:W-:Y:S01]  /*0080*/  IMAD.WIDE.U32 R2, R9, 0x8, R2 ;  /* 0x0000000809027825 */ /* 0x002fe200078e0002 */
[----:B---3--:R-:W-:-:S03]  /*0090*/  LOP3.LUT P0, R0, R4, RZ, R9, 0xfa, !PT ;  /* 0x000000ff04007212 */ /* 0x008fc6000780fa09 */
[----:B----4-:R-:W-:-:S04]  /*00a0*/  IMAD R4, R9, UR6, R4 ;  /* 0x0000000609047c24 */ /* 0x010fc8000f8e0204 */
[----:B------:R-:W-:-:S04]  /*00b0*/  IMAD R5, R4, 0x3, RZ ;  /* 0x0000000304057824 */ /* 0x000fc800078e02ff */
[----:B-----5:R-:W-:Y:S02]  /*00c0*/  IMAD.WIDE R10, R5, 0x8, R10 ;  /* 0x00000008050a7825 */ /* 0x020fe400078e020a */
[----:B------:R-:W2:Y:S02]  /*00d0*/  @!P0 LDC.64 R22, c[0x0][0x398] ;  /* 0x0000e600ff168b82 */ /* 0x000ea40000000a00 */
[----:B--2---:R1:W-:Y:S06]  /*00e0*/  @!P0 STG.E.64 desc[UR4][R2.64], R22 ;  /* 0x0000001602008986 */ /* 0x0043ec000c101b04 */
[----:B------:R-:W-:Y:S06]  /*00f0*/  BAR.SYNC.DEFER_BLOCKING 0x0 ;  /* 0x0000000000007b1d */ /* 0x000fec0000010000 */
[----:B------:R-:W2:Y:S04]  /*0100*/  LDG.E.64 R16, desc[UR4][R10.64+0x8] ;  /* 0x000008040a107981 */ /* 0x000ea8000c1e1b00 */
[----:B0-----:R-:W2:Y:S04]  /*0110*/  LDG.E.64 R14, desc[UR4][R6.64+0x8] ;  /* 0x00000804060e7981 */ /* 0x001ea8000c1e1b00 */
[----:B------:R-:W3:Y:S04]  /*0120*/  LDG.E.64 R12, desc[UR4][R10.64] ;  /* 0x000000040a0c7981 */ /* 0x000ee8000c1e1b00 */
[----:B------:R-:W3:Y:S04]  /*0130*/  LDG.E.64 R8, desc[UR4][R6.64] ;  /* 0x0000000406087981 */ /* 0x000ee8000c1e1b00 */
[----:B------:R-:W4:Y:S04]  /*0140*/  LDG.E.64 R20, desc[UR4][R10.64+0x10] ;  /* 0x000010040a147981 */ /* 0x000f28000c1e1b00 */
[----:B------:R-:W4:Y:S04]  /*0150*/  LDG.E.64 R18, desc[UR4][R6.64+0x10] ;  /* 0x0000100406127981 */ /* 0x000f28000c1e1b00 */
[----:B------:R-:W5:Y:S01]  /*0160*/  LDG.E.64 R4, desc[UR4][R2.64] ;  /* 0x0000000402047981 */ /* 0x000f62000c1e1b00 */
[----:B------:R-:W-:Y:S01]  /*0170*/  ISETP.NE.AND P1, PT, R0, RZ, PT ;  /* 0x000000ff0000720c */ /* 0x000fe20003f25270 */
[----:B--2---:R-:W-:-:S02]  /*0180*/  DADD R14, R14, -R16 ;  /* 0x000000000e0e7229 */ /* 0x004fc40000000810 */
[----:B---3--:R-:W-:-:S06]  /*0190*/  DADD R8, R8, -R12 ;  /* 0x0000000008087229 */ /* 0x008fcc000000080c */
[----:B------:R-:W-:Y:S02]  /*01a0*/  DMUL R14, R14, R14 ;  /* 0x0000000e0e0e7228 */ /* 0x000fe40000000000 */
[----:B----4-:R-:W-:-:S06]  /*01b0*/  DADD R18, R18, -R20 ;  /* 0x0000000012127229 */ /* 0x010fcc0000000814 */
[----:B------:R-:W-:-:S08]  /*01c0*/  DFMA R14, R8, R8, R14 ;  /* 0x00000008080e722b */ /* 0x000fd0000000000e */
[----:B------:R-:W-:-:S08]  /*01d0*/  DFMA R14, R18, R18, R14 ;  /* 0x00000012120e722b */ /* 0x000fd0000000000e */
[----:B-----5:R-:W-:-:S14]  /*01e0*/  DSETP.GEU.AND P0, PT, R14, R4, PT ;  /* 0x000000040e00722a */ /* 0x020fdc0003f0e000 */
[----:B------:R1:W-:Y:S01]  /*01f0*/  @!P0 STG.E.64 desc[UR4][R2.64], R14 ;  /* 0x0000000e02008986 */ /* 0x0003e2000c101b04 */
[----:B------:R-:W-:Y:S05]  /*0200*/  @P1 EXIT ;  /* 0x000000000000194d */ /* 0x000fea0003800000 */
[----:B------:R-:W-:Y:S01]  /*0210*/  MOV R0, 0x0 ;  /* 0x0000000000007802 */ /* 0x000fe20000000f00 */
[----:B------:R-:W0:Y:S01]  /*0220*/  LDCU.64 UR4, c[0x4][0x8] ;  /* 0x01000100ff0477ac */ /* 0x000e220008000a00 */
[----:B------:R-:W-:Y:S02]  /*0230*/  CS2R R6, SRZ ;  /* 0x0000000000067805 */ /* 0x000fe4000001ff00 */
[----:B-1----:R1:W2:Y:S01]  /*0240*/  LDC.64 R2, c[0x4][R0] ;  /* 0x0100000000027b82 */ /* 0x0022a20000000a00 */
[----:B0-----:R-:W-:Y:S01]  /*0250*/  IMAD.U32 R4, RZ, RZ, UR4 ;  /* 0x00000004ff047e24 */ /* 0x001fe2000f8e00ff */
[----:B-1----:R-:W-:-:S07]  /*0260*/  MOV R5, UR5 ;  /* 0x0000000500057c02 */ /* 0x002fce0008000f00 */
[----:B------:R-:W-:-:S07]  /*0270*/  LEPC R20, `(.L_x_0) ;  /* 0x000000001014794e */ /* 0x000fce0000000000 */
[----:B--2---:R-:W-:Y:S05]  /*0280*/  CALL.ABS.NOINC R2 ;  /* 0x0000000002007343 */ /* 0x004fea0003c00000 */
.L_x_0:
[----:B------:R-:W-:Y:S05]  /*0290*/  EXIT ;  /* 0x000000000000794d */ /* 0x000fea0003800000 */
.L_x_1:
[----:B------:R-:W-:-:S00]  /*02a0*/  BRA `(.L_x_1) ;  /* 0xfffffffc00fc7947 */ /* 0x000fc0000383ffff */
[----:B------:R-:W-:-:S00]  /*02b0*/  NOP ;  /* 0x0000000000007918 */ /* 0x000fc00000000000 */
        /* <DEDUP_REMOVED lines=12> */
.L_x_2:


//--------------------- .nv.global.init           --------------------------
	.section	.nv.global.init,"aw",@progbits
.nv.global.init:
	.type		$str,@object
	.size		$str,(.L_0 - $str)
$str:
        /*0000*/ 	.byte	0x65, 0x6e, 0x64, 0x20, 0x6f, 0x66, 0x20, 0x6b, 0x65, 0x72, 0x6e, 0x65, 0x6c, 0x00
.L_0:


//--------------------- .nv.shared.reserved.0     --------------------------
	.section	.nv.shared.reserved.0,"aw",@nobits
	.weak		__nv_reservedSMEM_offset_0_alias
	.size		__nv_reservedSMEM_offset_0_alias, 0, 64
	.other		__nv_reservedSMEM_offset_0_alias,@"STO_CUDA_RESERVED_SHARED STV_DEFAULT"
__nv_reservedSMEM_offset_0_alias:
	.zero		0
	.zero		64


//--------------------- .nv.constant0._Z18Action_noImage_GPUPdS_S_dii --------------------------
	.section	.nv.constant0._Z18Action_noImage_GPUPdS_S_dii,"a",@progbits
	.sectionflags	@""
	.align	4
.nv.constant0._Z18Action_noImage_GPUPdS_S_dii:
	.zero		936


//--------------------- SYMBOLS --------------------------

	.type		.nv.reservedSmem.offset0,@object
	.size		.nv.reservedSmem.offset0,0x4
	.type		vprintf,@function
